//
// Generated by NVIDIA NVVM Compiler
//
// Compiler Build ID: CL-36424714
// Cuda compilation tools, release 13.0, V13.0.88
// Based on NVVM 20.0.0
//

.version 9.0
.target sm_100
.address_size 64

	// .globl	_ZN3cub18CUB_300001_SM_10006detail11EmptyKernelIvEEvv
.global .align 1 .b8 _ZN41_INTERNAL_fbde0940_4_k_cu_bad6a92d_1338684cuda3std3__45__cpo5beginE[1];
.global .align 1 .b8 _ZN41_INTERNAL_fbde0940_4_k_cu_bad6a92d_1338684cuda3std3__45__cpo3endE[1];
.global .align 1 .b8 _ZN41_INTERNAL_fbde0940_4_k_cu_bad6a92d_1338684cuda3std3__45__cpo6cbeginE[1];
.global .align 1 .b8 _ZN41_INTERNAL_fbde0940_4_k_cu_bad6a92d_1338684cuda3std3__45__cpo4cendE[1];
.global .align 1 .b8 _ZN41_INTERNAL_fbde0940_4_k_cu_bad6a92d_1338684cuda3std3__45__cpo6rbeginE[1];
.global .align 1 .b8 _ZN41_INTERNAL_fbde0940_4_k_cu_bad6a92d_1338684cuda3std3__45__cpo4rendE[1];
.global .align 1 .b8 _ZN41_INTERNAL_fbde0940_4_k_cu_bad6a92d_1338684cuda3std3__45__cpo7crbeginE[1];
.global .align 1 .b8 _ZN41_INTERNAL_fbde0940_4_k_cu_bad6a92d_1338684cuda3std3__45__cpo5crendE[1];
.global .align 1 .b8 _ZN41_INTERNAL_fbde0940_4_k_cu_bad6a92d_1338684cuda3std3__443_GLOBAL__N__fbde0940_4_k_cu_bad6a92d_1338686ignoreE[1];
.global .align 1 .b8 _ZN41_INTERNAL_fbde0940_4_k_cu_bad6a92d_1338684cuda3std3__419piecewise_constructE[1];
.global .align 1 .b8 _ZN41_INTERNAL_fbde0940_4_k_cu_bad6a92d_1338684cuda3std3__48in_placeE[1];
.global .align 1 .b8 _ZN41_INTERNAL_fbde0940_4_k_cu_bad6a92d_1338684cuda3std3__420unreachable_sentinelE[1];
.global .align 1 .b8 _ZN41_INTERNAL_fbde0940_4_k_cu_bad6a92d_1338684cuda3std3__47nulloptE[1];
.global .align 1 .b8 _ZN41_INTERNAL_fbde0940_4_k_cu_bad6a92d_1338684cuda3std3__48unexpectE[1];
.global .align 1 .b8 _ZN41_INTERNAL_fbde0940_4_k_cu_bad6a92d_1338684cuda3std6ranges3__45__cpo4swapE[1];
.global .align 1 .b8 _ZN41_INTERNAL_fbde0940_4_k_cu_bad6a92d_1338684cuda3std6ranges3__45__cpo9iter_moveE[1];
.global .align 1 .b8 _ZN41_INTERNAL_fbde0940_4_k_cu_bad6a92d_1338684cuda3std6ranges3__45__cpo5beginE[1];
.global .align 1 .b8 _ZN41_INTERNAL_fbde0940_4_k_cu_bad6a92d_1338684cuda3std6ranges3__45__cpo3endE[1];
.global .align 1 .b8 _ZN41_INTERNAL_fbde0940_4_k_cu_bad6a92d_1338684cuda3std6ranges3__45__cpo6cbeginE[1];
.global .align 1 .b8 _ZN41_INTERNAL_fbde0940_4_k_cu_bad6a92d_1338684cuda3std6ranges3__45__cpo4cendE[1];
.global .align 1 .b8 _ZN41_INTERNAL_fbde0940_4_k_cu_bad6a92d_1338684cuda3std6ranges3__45__cpo7advanceE[1];
.global .align 1 .b8 _ZN41_INTERNAL_fbde0940_4_k_cu_bad6a92d_1338684cuda3std6ranges3__45__cpo9iter_swapE[1];
.global .align 1 .b8 _ZN41_INTERNAL_fbde0940_4_k_cu_bad6a92d_1338684cuda3std6ranges3__45__cpo4nextE[1];
.global .align 1 .b8 _ZN41_INTERNAL_fbde0940_4_k_cu_bad6a92d_1338684cuda3std6ranges3__45__cpo4prevE[1];
.global .align 1 .b8 _ZN41_INTERNAL_fbde0940_4_k_cu_bad6a92d_1338684cuda3std6ranges3__45__cpo4dataE[1];
.global .align 1 .b8 _ZN41_INTERNAL_fbde0940_4_k_cu_bad6a92d_1338684cuda3std6ranges3__45__cpo5cdataE[1];
.global .align 1 .b8 _ZN41_INTERNAL_fbde0940_4_k_cu_bad6a92d_1338684cuda3std6ranges3__45__cpo4sizeE[1];
.global .align 1 .b8 _ZN41_INTERNAL_fbde0940_4_k_cu_bad6a92d_1338684cuda3std6ranges3__45__cpo5ssizeE[1];
.global .align 1 .b8 _ZN41_INTERNAL_fbde0940_4_k_cu_bad6a92d_1338684cuda3std6ranges3__45__cpo8distanceE[1];
.global .align 1 .b8 _ZN41_INTERNAL_fbde0940_4_k_cu_bad6a92d_1338686thrust24THRUST_300001_SM_1000_NS8cuda_cub3parE[1];
.global .align 1 .b8 _ZN41_INTERNAL_fbde0940_4_k_cu_bad6a92d_1338686thrust24THRUST_300001_SM_1000_NS8cuda_cub10par_nosyncE[1];
.global .align 1 .b8 _ZN41_INTERNAL_fbde0940_4_k_cu_bad6a92d_1338686thrust24THRUST_300001_SM_1000_NS6system6detail10sequential3seqE[1];
.global .align 1 .b8 _ZN41_INTERNAL_fbde0940_4_k_cu_bad6a92d_1338686thrust24THRUST_300001_SM_1000_NS6system3cpp3parE[1];
.global .align 1 .b8 _ZN41_INTERNAL_fbde0940_4_k_cu_bad6a92d_1338686thrust24THRUST_300001_SM_1000_NS12placeholders2_1E[1];
.global .align 1 .b8 _ZN41_INTERNAL_fbde0940_4_k_cu_bad6a92d_1338686thrust24THRUST_300001_SM_1000_NS12placeholders2_2E[1];
.global .align 1 .b8 _ZN41_INTERNAL_fbde0940_4_k_cu_bad6a92d_1338686thrust24THRUST_300001_SM_1000_NS12placeholders2_3E[1];
.global .align 1 .b8 _ZN41_INTERNAL_fbde0940_4_k_cu_bad6a92d_1338686thrust24THRUST_300001_SM_1000_NS12placeholders2_4E[1];
.global .align 1 .b8 _ZN41_INTERNAL_fbde0940_4_k_cu_bad6a92d_1338686thrust24THRUST_300001_SM_1000_NS12placeholders2_5E[1];
.global .align 1 .b8 _ZN41_INTERNAL_fbde0940_4_k_cu_bad6a92d_1338686thrust24THRUST_300001_SM_1000_NS12placeholders2_6E[1];
.global .align 1 .b8 _ZN41_INTERNAL_fbde0940_4_k_cu_bad6a92d_1338686thrust24THRUST_300001_SM_1000_NS12placeholders2_7E[1];
.global .align 1 .b8 _ZN41_INTERNAL_fbde0940_4_k_cu_bad6a92d_1338686thrust24THRUST_300001_SM_1000_NS12placeholders2_8E[1];
.global .align 1 .b8 _ZN41_INTERNAL_fbde0940_4_k_cu_bad6a92d_1338686thrust24THRUST_300001_SM_1000_NS12placeholders2_9E[1];
.global .align 1 .b8 _ZN41_INTERNAL_fbde0940_4_k_cu_bad6a92d_1338686thrust24THRUST_300001_SM_1000_NS12placeholders3_10E[1];
.global .align 1 .b8 _ZN41_INTERNAL_fbde0940_4_k_cu_bad6a92d_1338686thrust24THRUST_300001_SM_1000_NS3seqE[1];
.global .align 1 .b8 _ZN41_INTERNAL_fbde0940_4_k_cu_bad6a92d_1338686thrust24THRUST_300001_SM_1000_NS6deviceE[1];

.visible .entry _ZN3cub18CUB_300001_SM_10006detail11EmptyKernelIvEEvv()
{


	ret;

}


// ===== COMPILED SASS (sm_100) =====

	.target	sm_100

	.elftype	@"ET_EXEC"


//--------------------- .note.nv.tkinfo           --------------------------
	.section	.note.nv.tkinfo,"",@"SHT_NOTE"
	.sectionflags	@"SHF_NOTE_NV_TKINFO"
	.tkinfo
        /*0018*/ 	.word	0x00000002
        /*0030*/ 	.string	""
        /*0030*/ 	.string	"ptxas"
        /*0030*/ 	.string	"Cuda compilation tools, release 13.0, V13.0.88"
        /*0030*/ 	.string	"Build cuda_13.0.r13.0/compiler.36424714_0"
        /*0030*/ 	.string	"-arch sm_100 -m 64 "



//--------------------- .note.nv.cuinfo           --------------------------
	.section	.note.nv.cuinfo,"",@"SHT_NOTE"
	.sectionflags	@"SHF_NOTE_NV_CUINFO"
        /*0018*/ 	.short	0x0002
        /*001a*/ 	.short	0x0064
        /*001c*/ 	.short	0x0082
	.zero		2


//--------------------- .nv.info                  --------------------------
	.section	.nv.info,"",@"SHT_CUDA_INFO"
	.align	4


	//----- nvinfo : EIATTR_REGCOUNT
	.align		4
        /*0000*/ 	.byte	0x04, 0x2f
        /*0002*/ 	.short	(.L_46 - .L_45)
	.align		4
.L_45:
        /*0004*/ 	.word	index@(_ZN3cub18CUB_300001_SM_10006detail11EmptyKernelIvEEvv)
        /*0008*/ 	.word	0x00000004


	//----- nvinfo : EIATTR_FRAME_SIZE
	.align		4
.L_46:
        /*000c*/ 	.byte	0x04, 0x11
        /*000e*/ 	.short	(.L_48 - .L_47)
	.align		4
.L_47:
        /*0010*/ 	.word	index@(_ZN3cub18CUB_300001_SM_10006detail11EmptyKernelIvEEvv)
        /*0014*/ 	.word	0x00000000


	//----- nvinfo : EIATTR_MIN_STACK_SIZE
	.align		4
.L_48:
        /*0018*/ 	.byte	0x04, 0x12
        /*001a*/ 	.short	(.L_50 - .L_49)
	.align		4
.L_49:
        /*001c*/ 	.word	index@(_ZN3cub18CUB_300001_SM_10006detail11EmptyKernelIvEEvv)
        /*0020*/ 	.word	0x00000000
.L_50:


//--------------------- .nv.compat                --------------------------
	.section	.nv.compat,"",@"SHT_CUDA_COMPAT_INFO"
	.align	4
        /*0000*/ 	.byte	0x02, 0x09, 0x00, 0x00, 0x02, 0x02, 0x01, 0x00, 0x02, 0x05, 0x05, 0x00, 0x03, 0x07, 0x01, 0x01
        /*0010*/ 	.byte	0x02, 0x03, 0x00, 0x00, 0x02, 0x06, 0x01, 0x00, 0x04, 0x0b, 0x08, 0x00, 0x09, 0x00, 0x00, 0x00
        /*0020*/ 	.byte	0x00, 0x00, 0x00, 0x00


//--------------------- .nv.info._ZN3cub18CUB_300001_SM_10006detail11EmptyKernelIvEEvv --------------------------
	.section	.nv.info._ZN3cub18CUB_300001_SM_10006detail11EmptyKernelIvEEvv,"",@"SHT_CUDA_INFO"
	.sectionflags	@""
	.align	4


	//----- nvinfo : EIATTR_CUDA_API_VERSION
	.align		4
        /*0000*/ 	.byte	0x04, 0x37
        /*0002*/ 	.short	(.L_52 - .L_51)
.L_51:
        /*0004*/ 	.word	0x00000082


	//----- nvinfo : EIATTR_SPARSE_MMA_MASK
	.align		4
.L_52:
        /*0008*/ 	.byte	0x03, 0x50
        /*000a*/ 	.short	0x0000


	//----- nvinfo : EIATTR_MAXREG_COUNT
	.align		4
        /*000c*/ 	.byte	0x03, 0x1b
        /*000e*/ 	.short	0x00ff


	//----- nvinfo : EIATTR_MERCURY_ISA_VERSION
	.align		4
        /*0010*/ 	.byte	0x03, 0x5f
        /*0012*/ 	.short	0x0101


	//----- nvinfo : EIATTR_VRC_CTA_INIT_COUNT
	.align		4
        /*0014*/ 	.byte	0x02, 0x4a
	.zero		1
	.zero		1


	//----- nvinfo : EIATTR_EXIT_INSTR_OFFSETS
	.align		4
        /*0018*/ 	.byte	0x04, 0x1c
        /*001a*/ 	.short	(.L_54 - .L_53)


	//   ....[0]....
.L_53:
        /*001c*/ 	.word	0x00000010


	//----- nvinfo : EIATTR_SW_WAR
	.align		4
.L_54:
        /*0020*/ 	.byte	0x04, 0x36
        /*0022*/ 	.short	(.L_56 - .L_55)
.L_55:
        /*0024*/ 	.word	0x00000008
.L_56:


//--------------------- .nv.callgraph             --------------------------
	.section	.nv.callgraph,"",@"SHT_CUDA_CALLGRAPH"
	.align	4
	.sectionentsize	8
	.align		4
        /*0000*/ 	.word	0x00000000
	.align		4
        /*0004*/ 	.word	0xffffffff
	.align		4
        /*0008*/ 	.word	0x00000000
	.align		4
        /*000c*/ 	.word	0xfffffffe
	.align		4
        /*0010*/ 	.word	0x00000000
	.align		4
        /*0014*/ 	.word	0xfffffffd
	.align		4
        /*0018*/ 	.word	0x00000000
	.align		4
        /*001c*/ 	.word	0xfffffffc


//--------------------- .nv.constant4             --------------------------
	.section	.nv.constant4,"a",@progbits
	.align	8
	.align		8
.nv.constant4:
        /*0000*/ 	.dword	_ZN41_INTERNAL_fbde0940_4_k_cu_bad6a92d_1342474cuda3std3__45__cpo5beginE
	.align		8
        /*0008*/ 	.dword	_ZN41_INTERNAL_fbde0940_4_k_cu_bad6a92d_1342474cuda3std3__45__cpo3endE
	.align		8
        /*0010*/ 	.dword	_ZN41_INTERNAL_fbde0940_4_k_cu_bad6a92d_1342474cuda3std3__45__cpo6cbeginE
	.align		8
        /*0018*/ 	.dword	_ZN41_INTERNAL_fbde0940_4_k_cu_bad6a92d_1342474cuda3std3__45__cpo4cendE
	.align		8
        /*0020*/ 	.dword	_ZN41_INTERNAL_fbde0940_4_k_cu_bad6a92d_1342474cuda3std3__45__cpo6rbeginE
	.align		8
        /*0028*/ 	.dword	_ZN41_INTERNAL_fbde0940_4_k_cu_bad6a92d_1342474cuda3std3__45__cpo4rendE
	.align		8
        /*0030*/ 	.dword	_ZN41_INTERNAL_fbde0940_4_k_cu_bad6a92d_1342474cuda3std3__45__cpo7crbeginE
	.align		8
        /*0038*/ 	.dword	_ZN41_INTERNAL_fbde0940_4_k_cu_bad6a92d_1342474cuda3std3__45__cpo5crendE
	.align		8
        /*0040*/ 	.dword	_ZN41_INTERNAL_fbde0940_4_k_cu_bad6a92d_1342474cuda3std3__443_GLOBAL__N__fbde0940_4_k_cu_bad6a92d_1342476ignoreE
	.align		8
        /*0048*/ 	.dword	_ZN41_INTERNAL_fbde0940_4_k_cu_bad6a92d_1342474cuda3std3__419piecewise_constructE
	.align		8
        /*0050*/ 	.dword	_ZN41_INTERNAL_fbde0940_4_k_cu_bad6a92d_1342474cuda3std3__48in_placeE
	.align		8
        /*0058*/ 	.dword	_ZN41_INTERNAL_fbde0940_4_k_cu_bad6a92d_1342474cuda3std3__420unreachable_sentinelE
	.align		8
        /*0060*/ 	.dword	_ZN41_INTERNAL_fbde0940_4_k_cu_bad6a92d_1342474cuda3std3__47nulloptE
	.align		8
        /*0068*/ 	.dword	_ZN41_INTERNAL_fbde0940_4_k_cu_bad6a92d_1342474cuda3std3__48unexpectE
	.align		8
        /*0070*/ 	.dword	_ZN41_INTERNAL_fbde0940_4_k_cu_bad6a92d_1342474cuda3std6ranges3__45__cpo4swapE
	.align		8
        /*0078*/ 	.dword	_ZN41_INTERNAL_fbde0940_4_k_cu_bad6a92d_1342474cuda3std6ranges3__45__cpo9iter_moveE
	.align		8
        /*0080*/ 	.dword	_ZN41_INTERNAL_fbde0940_4_k_cu_bad6a92d_1342474cuda3std6ranges3__45__cpo5beginE
	.align		8
        /*0088*/ 	.dword	_ZN41_INTERNAL_fbde0940_4_k_cu_bad6a92d_1342474cuda3std6ranges3__45__cpo3endE
	.align		8
        /*0090*/ 	.dword	_ZN41_INTERNAL_fbde0940_4_k_cu_bad6a92d_1342474cuda3std6ranges3__45__cpo6cbeginE
	.align		8
        /*0098*/ 	.dword	_ZN41_INTERNAL_fbde0940_4_k_cu_bad6a92d_1342474cuda3std6ranges3__45__cpo4cendE
	.align		8
        /*00a0*/ 	.dword	_ZN41_INTERNAL_fbde0940_4_k_cu_bad6a92d_1342474cuda3std6ranges3__45__cpo7advanceE
	.align		8
        /*00a8*/ 	.dword	_ZN41_INTERNAL_fbde0940_4_k_cu_bad6a92d_1342474cuda3std6ranges3__45__cpo9iter_swapE
	.align		8
        /*00b0*/ 	.dword	_ZN41_INTERNAL_fbde0940_4_k_cu_bad6a92d_1342474cuda3std6ranges3__45__cpo4nextE
	.align		8
        /*00b8*/ 	.dword	_ZN41_INTERNAL_fbde0940_4_k_cu_bad6a92d_1342474cuda3std6ranges3__45__cpo4prevE
	.align		8
        /*00c0*/ 	.dword	_ZN41_INTERNAL_fbde0940_4_k_cu_bad6a92d_1342474cuda3std6ranges3__45__cpo4dataE
	.align		8
        /*00c8*/ 	.dword	_ZN41_INTERNAL_fbde0940_4_k_cu_bad6a92d_1342474cuda3std6ranges3__45__cpo5cdataE
	.align		8
        /*00d0*/ 	.dword	_ZN41_INTERNAL_fbde0940_4_k_cu_bad6a92d_1342474cuda3std6ranges3__45__cpo4sizeE
	.align		8
        /*00d8*/ 	.dword	_ZN41_INTERNAL_fbde0940_4_k_cu_bad6a92d_1342474cuda3std6ranges3__45__cpo5ssizeE
	.align		8
        /*00e0*/ 	.dword	_ZN41_INTERNAL_fbde0940_4_k_cu_bad6a92d_1342474cuda3std6ranges3__45__cpo8distanceE
	.align		8
        /*00e8*/ 	.dword	_ZN41_INTERNAL_fbde0940_4_k_cu_bad6a92d_1342476thrust24THRUST_300001_SM_1000_NS8cuda_cub3parE
	.align		8
        /*00f0*/ 	.dword	_ZN41_INTERNAL_fbde0940_4_k_cu_bad6a92d_1342476thrust24THRUST_300001_SM_1000_NS8cuda_cub10par_nosyncE
	.align		8
        /*00f8*/ 	.dword	_ZN41_INTERNAL_fbde0940_4_k_cu_bad6a92d_1342476thrust24THRUST_300001_SM_1000_NS6system6detail10sequential3seqE
	.align		8
        /*0100*/ 	.dword	_ZN41_INTERNAL_fbde0940_4_k_cu_bad6a92d_1342476thrust24THRUST_300001_SM_1000_NS6system3cpp3parE
	.align		8
        /*0108*/ 	.dword	_ZN41_INTERNAL_fbde0940_4_k_cu_bad6a92d_1342476thrust24THRUST_300001_SM_1000_NS12placeholders2_1E
	.align		8
        /*0110*/ 	.dword	_ZN41_INTERNAL_fbde0940_4_k_cu_bad6a92d_1342476thrust24THRUST_300001_SM_1000_NS12placeholders2_2E
	.align		8
        /*0118*/ 	.dword	_ZN41_INTERNAL_fbde0940_4_k_cu_bad6a92d_1342476thrust24THRUST_300001_SM_1000_NS12placeholders2_3E
	.align		8
        /*0120*/ 	.dword	_ZN41_INTERNAL_fbde0940_4_k_cu_bad6a92d_1342476thrust24THRUST_300001_SM_1000_NS12placeholders2_4E
	.align		8
        /*0128*/ 	.dword	_ZN41_INTERNAL_fbde0940_4_k_cu_bad6a92d_1342476thrust24THRUST_300001_SM_1000_NS12placeholders2_5E
	.align		8
        /*0130*/ 	.dword	_ZN41_INTERNAL_fbde0940_4_k_cu_bad6a92d_1342476thrust24THRUST_300001_SM_1000_NS12placeholders2_6E
	.align		8
        /*0138*/ 	.dword	_ZN41_INTERNAL_fbde0940_4_k_cu_bad6a92d_1342476thrust24THRUST_300001_SM_1000_NS12placeholders2_7E
	.align		8
        /*0140*/ 	.dword	_ZN41_INTERNAL_fbde0940_4_k_cu_bad6a92d_1342476thrust24THRUST_300001_SM_1000_NS12placeholders2_8E
	.align		8
        /*0148*/ 	.dword	_ZN41_INTERNAL_fbde0940_4_k_cu_bad6a92d_1342476thrust24THRUST_300001_SM_1000_NS12placeholders2_9E
	.align		8
        /*0150*/ 	.dword	_ZN41_INTERNAL_fbde0940_4_k_cu_bad6a92d_1342476thrust24THRUST_300001_SM_1000_NS12placeholders3_10E
	.align		8
        /*0158*/ 	.dword	_ZN41_INTERNAL_fbde0940_4_k_cu_bad6a92d_1342476thrust24THRUST_300001_SM_1000_NS3seqE
	.align		8
        /*0160*/ 	.dword	_ZN41_INTERNAL_fbde0940_4_k_cu_bad6a92d_1342476thrust24THRUST_300001_SM_1000_NS6deviceE


//--------------------- .text._ZN3cub18CUB_300001_SM_10006detail11EmptyKernelIvEEvv --------------------------
	.section	.text._ZN3cub18CUB_300001_SM_10006detail11EmptyKernelIvEEvv,"ax",@progbits
	.align	128
        .global         _ZN3cub18CUB_300001_SM_10006detail11EmptyKernelIvEEvv
        .type           _ZN3cub18CUB_300001_SM_10006detail11EmptyKernelIvEEvv,@function
        .size           _ZN3cub18CUB_300001_SM_10006detail11EmptyKernelIvEEvv,(.L_x_1 - _ZN3cub18CUB_300001_SM_10006detail11EmptyKernelIvEEvv)
        .other          _ZN3cub18CUB_300001_SM_10006detail11EmptyKernelIvEEvv,@"STO_CUDA_ENTRY STV_DEFAULT"
_ZN3cub18CUB_300001_SM_10006detail11EmptyKernelIvEEvv:
.text._ZN3cub18CUB_300001_SM_10006detail11EmptyKernelIvEEvv:
[----:B------:R-:W-:Y:S01]  /*0000*/  LDC R1, c[0x0][0x37c] ;  /* 0x0000df00ff017b82 */ /* 0x000fe20000000800 */
[----:B------:R-:W-:Y:S05]  /*0010*/  EXIT ;  /* 0x000000000000794d */ /* 0x000fea0003800000 */
.L_x_0:
[----:B------:R-:W-:-:S00]  /*0020*/  BRA `(.L_x_0) ;  /* 0xfffffffc00fc7947 */ /* 0x000fc0000383ffff */
[----:B------:R-:W-:-:S00]  /*0030*/  NOP ;  /* 0x0000000000007918 */ /* 0x000fc00000000000 */
        /* <DEDUP_REMOVED lines=12> */
.L_x_1:


//--------------------- .nv.shared.reserved.0     --------------------------
	.section	.nv.shared.reserved.0,"aw",@nobits
	.weak		__nv_reservedSMEM_offset_0_alias
	.size		__nv_reservedSMEM_offset_0_alias, 0, 64
	.other		__nv_reservedSMEM_offset_0_alias,@"STO_CUDA_RESERVED_SHARED STV_DEFAULT"
__nv_reservedSMEM_offset_0_alias:
	.zero		0
	.zero		64


//--------------------- .nv.global                --------------------------
	.section	.nv.global,"aw",@nobits
.nv.global:
	.type		_ZN41_INTERNAL_fbde0940_4_k_cu_bad6a92d_1342476thrust24THRUST_300001_SM_1000_NS12placeholders2_8E,@object
	.size		_ZN41_INTERNAL_fbde0940_4_k_cu_bad6a92d_1342476thrust24THRUST_300001_SM_1000_NS12placeholders2_8E,(_ZN41_INTERNAL_fbde0940_4_k_cu_bad6a92d_1342474cuda3std3__443_GLOBAL__N__fbde0940_4_k_cu_bad6a92d_1342476ignoreE - _ZN41_INTERNAL_fbde0940_4_k_cu_bad6a92d_1342476thrust24THRUST_300001_SM_1000_NS12placeholders2_8E)
_ZN41_INTERNAL_fbde0940_4_k_cu_bad6a92d_1342476thrust24THRUST_300001_SM_1000_NS12placeholders2_8E:
	.zero		1
	.type		_ZN41_INTERNAL_fbde0940_4_k_cu_bad6a92d_1342474cuda3std3__443_GLOBAL__N__fbde0940_4_k_cu_bad6a92d_1342476ignoreE,@object
	.size		_ZN41_INTERNAL_fbde0940_4_k_cu_bad6a92d_1342474cuda3std3__443_GLOBAL__N__fbde0940_4_k_cu_bad6a92d_1342476ignoreE,(_ZN41_INTERNAL_fbde0940_4_k_cu_bad6a92d_1342474cuda3std6ranges3__45__cpo4dataE - _ZN41_INTERNAL_fbde0940_4_k_cu_bad6a92d_1342474cuda3std3__443_GLOBAL__N__fbde0940_4_k_cu_bad6a92d_1342476ignoreE)
_ZN41_INTERNAL_fbde0940_4_k_cu_bad6a92d_1342474cuda3std3__443_GLOBAL__N__fbde0940_4_k_cu_bad6a92d_1342476ignoreE:
	.zero		1
	.type		_ZN41_INTERNAL_fbde0940_4_k_cu_bad6a92d_1342474cuda3std6ranges3__45__cpo4dataE,@object
	.size		_ZN41_INTERNAL_fbde0940_4_k_cu_bad6a92d_1342474cuda3std6ranges3__45__cpo4dataE,(_ZN41_INTERNAL_fbde0940_4_k_cu_bad6a92d_1342476thrust24THRUST_300001_SM_1000_NS6system3cpp3parE - _ZN41_INTERNAL_fbde0940_4_k_cu_bad6a92d_1342474cuda3std6ranges3__45__cpo4dataE)
_ZN41_INTERNAL_fbde0940_4_k_cu_bad6a92d_1342474cuda3std6ranges3__45__cpo4dataE:
	.zero		1
	.type		_ZN41_INTERNAL_fbde0940_4_k_cu_bad6a92d_1342476thrust24THRUST_300001_SM_1000_NS6system3cpp3parE,@object
	.size		_ZN41_INTERNAL_fbde0940_4_k_cu_bad6a92d_1342476thrust24THRUST_300001_SM_1000_NS6system3cpp3parE,(_ZN41_INTERNAL_fbde0940_4_k_cu_bad6a92d_1342474cuda3std3__45__cpo5beginE - _ZN41_INTERNAL_fbde0940_4_k_cu_bad6a92d_1342476thrust24THRUST_300001_SM_1000_NS6system3cpp3parE)
_ZN41_INTERNAL_fbde0940_4_k_cu_bad6a92d_1342476thrust24THRUST_300001_SM_1000_NS6system3cpp3parE:
	.zero		1
	.type		_ZN41_INTERNAL_fbde0940_4_k_cu_bad6a92d_1342474cuda3std3__45__cpo5beginE,@object
	.size		_ZN41_INTERNAL_fbde0940_4_k_cu_bad6a92d_1342474cuda3std3__45__cpo5beginE,(_ZN41_INTERNAL_fbde0940_4_k_cu_bad6a92d_1342474cuda3std6ranges3__45__cpo5beginE - _ZN41_INTERNAL_fbde0940_4_k_cu_bad6a92d_1342474cuda3std3__45__cpo5beginE)
_ZN41_INTERNAL_fbde0940_4_k_cu_bad6a92d_1342474cuda3std3__45__cpo5beginE:
	.zero		1
	.type		_ZN41_INTERNAL_fbde0940_4_k_cu_bad6a92d_1342474cuda3std6ranges3__45__cpo5beginE,@object
	.size		_ZN41_INTERNAL_fbde0940_4_k_cu_bad6a92d_1342474cuda3std6ranges3__45__cpo5beginE,(_ZN41_INTERNAL_fbde0940_4_k_cu_bad6a92d_1342476thrust24THRUST_300001_SM_1000_NS6deviceE - _ZN41_INTERNAL_fbde0940_4_k_cu_bad6a92d_1342474cuda3std6ranges3__45__cpo5beginE)
_ZN41_INTERNAL_fbde0940_4_k_cu_bad6a92d_1342474cuda3std6ranges3__45__cpo5beginE:
	.zero		1
	.type		_ZN41_INTERNAL_fbde0940_4_k_cu_bad6a92d_1342476thrust24THRUST_300001_SM_1000_NS6deviceE,@object
	.size		_ZN41_INTERNAL_fbde0940_4_k_cu_bad6a92d_1342476thrust24THRUST_300001_SM_1000_NS6deviceE,(_ZN41_INTERNAL_fbde0940_4_k_cu_bad6a92d_1342474cuda3std3__47nulloptE - _ZN41_INTERNAL_fbde0940_4_k_cu_bad6a92d_1342476thrust24THRUST_300001_SM_1000_NS6deviceE)
_ZN41_INTERNAL_fbde0940_4_k_cu_bad6a92d_1342476thrust24THRUST_300001_SM_1000_NS6deviceE:
	.zero		1
	.type		_ZN41_INTERNAL_fbde0940_4_k_cu_bad6a92d_1342474cuda3std3__47nulloptE,@object
	.size		_ZN41_INTERNAL_fbde0940_4_k_cu_bad6a92d_1342474cuda3std3__47nulloptE,(_ZN41_INTERNAL_fbde0940_4_k_cu_bad6a92d_1342474cuda3std6ranges3__45__cpo8distanceE - _ZN41_INTERNAL_fbde0940_4_k_cu_bad6a92d_1342474cuda3std3__47nulloptE)
_ZN41_INTERNAL_fbde0940_4_k_cu_bad6a92d_1342474cuda3std3__47nulloptE:
	.zero		1
	.type		_ZN41_INTERNAL_fbde0940_4_k_cu_bad6a92d_1342474cuda3std6ranges3__45__cpo8distanceE,@object
	.size		_ZN41_INTERNAL_fbde0940_4_k_cu_bad6a92d_1342474cuda3std6ranges3__45__cpo8distanceE,(_ZN41_INTERNAL_fbde0940_4_k_cu_bad6a92d_1342476thrust24THRUST_300001_SM_1000_NS12placeholders2_4E - _ZN41_INTERNAL_fbde0940_4_k_cu_bad6a92d_1342474cuda3std6ranges3__45__cpo8distanceE)
_ZN41_INTERNAL_fbde0940_4_k_cu_bad6a92d_1342474cuda3std6ranges3__45__cpo8distanceE:
	.zero		1
	.type		_ZN41_INTERNAL_fbde0940_4_k_cu_bad6a92d_1342476thrust24THRUST_300001_SM_1000_NS12placeholders2_4E,@object
	.size		_ZN41_INTERNAL_fbde0940_4_k_cu_bad6a92d_1342476thrust24THRUST_300001_SM_1000_NS12placeholders2_4E,(_ZN41_INTERNAL_fbde0940_4_k_cu_bad6a92d_1342474cuda3std3__45__cpo6rbeginE - _ZN41_INTERNAL_fbde0940_4_k_cu_bad6a92d_1342476thrust24THRUST_300001_SM_1000_NS12placeholders2_4E)
_ZN41_INTERNAL_fbde0940_4_k_cu_bad6a92d_1342476thrust24THRUST_300001_SM_1000_NS12placeholders2_4E:
	.zero		1
	.type		_ZN41_INTERNAL_fbde0940_4_k_cu_bad6a92d_1342474cuda3std3__45__cpo6rbeginE,@object
	.size		_ZN41_INTERNAL_fbde0940_4_k_cu_bad6a92d_1342474cuda3std3__45__cpo6rbeginE,(_ZN41_INTERNAL_fbde0940_4_k_cu_bad6a92d_1342474cuda3std6ranges3__45__cpo7advanceE - _ZN41_INTERNAL_fbde0940_4_k_cu_bad6a92d_1342474cuda3std3__45__cpo6rbeginE)
_ZN41_INTERNAL_fbde0940_4_k_cu_bad6a92d_1342474cuda3std3__45__cpo6rbeginE:
	.zero		1
	.type		_ZN41_INTERNAL_fbde0940_4_k_cu_bad6a92d_1342474cuda3std6ranges3__45__cpo7advanceE,@object
	.size		_ZN41_INTERNAL_fbde0940_4_k_cu_bad6a92d_1342474cuda3std6ranges3__45__cpo7advanceE,(_ZN41_INTERNAL_fbde0940_4_k_cu_bad6a92d_1342476thrust24THRUST_300001_SM_1000_NS12placeholders3_10E - _ZN41_INTERNAL_fbde0940_4_k_cu_bad6a92d_1342474cuda3std6ranges3__45__cpo7advanceE)
_ZN41_INTERNAL_fbde0940_4_k_cu_bad6a92d_1342474cuda3std6ranges3__45__cpo7advanceE:
	.zero		1
	.type		_ZN41_INTERNAL_fbde0940_4_k_cu_bad6a92d_1342476thrust24THRUST_300001_SM_1000_NS12placeholders3_10E,@object
	.size		_ZN41_INTERNAL_fbde0940_4_k_cu_bad6a92d_1342476thrust24THRUST_300001_SM_1000_NS12placeholders3_10E,(_ZN41_INTERNAL_fbde0940_4_k_cu_bad6a92d_1342474cuda3std3__48in_placeE - _ZN41_INTERNAL_fbde0940_4_k_cu_bad6a92d_1342476thrust24THRUST_300001_SM_1000_NS12placeholders3_10E)
_ZN41_INTERNAL_fbde0940_4_k_cu_bad6a92d_1342476thrust24THRUST_300001_SM_1000_NS12placeholders3_10E:
	.zero		1
	.type		_ZN41_INTERNAL_fbde0940_4_k_cu_bad6a92d_1342474cuda3std3__48in_placeE,@object
	.size		_ZN41_INTERNAL_fbde0940_4_k_cu_bad6a92d_1342474cuda3std3__48in_placeE,(_ZN41_INTERNAL_fbde0940_4_k_cu_bad6a92d_1342474cuda3std6ranges3__45__cpo4sizeE - _ZN41_INTERNAL_fbde0940_4_k_cu_bad6a92d_1342474cuda3std3__48in_placeE)
_ZN41_INTERNAL_fbde0940_4_k_cu_bad6a92d_1342474cuda3std3__48in_placeE:
	.zero		1
	.type		_ZN41_INTERNAL_fbde0940_4_k_cu_bad6a92d_1342474cuda3std6ranges3__45__cpo4sizeE,@object
	.size		_ZN41_INTERNAL_fbde0940_4_k_cu_bad6a92d_1342474cuda3std6ranges3__45__cpo4sizeE,(_ZN41_INTERNAL_fbde0940_4_k_cu_bad6a92d_1342476thrust24THRUST_300001_SM_1000_NS12placeholders2_2E - _ZN41_INTERNAL_fbde0940_4_k_cu_bad6a92d_1342474cuda3std6ranges3__45__cpo4sizeE)
_ZN41_INTERNAL_fbde0940_4_k_cu_bad6a92d_1342474cuda3std6ranges3__45__cpo4sizeE:
	.zero		1
	.type		_ZN41_INTERNAL_fbde0940_4_k_cu_bad6a92d_1342476thrust24THRUST_300001_SM_1000_NS12placeholders2_2E,@object
	.size		_ZN41_INTERNAL_fbde0940_4_k_cu_bad6a92d_1342476thrust24THRUST_300001_SM_1000_NS12placeholders2_2E,(_ZN41_INTERNAL_fbde0940_4_k_cu_bad6a92d_1342474cuda3std3__45__cpo6cbeginE - _ZN41_INTERNAL_fbde0940_4_k_cu_bad6a92d_1342476thrust24THRUST_300001_SM_1000_NS12placeholders2_2E)
_ZN41_INTERNAL_fbde0940_4_k_cu_bad6a92d_1342476thrust24THRUST_300001_SM_1000_NS12placeholders2_2E:
	.zero		1
	.type		_ZN41_INTERNAL_fbde0940_4_k_cu_bad6a92d_1342474cuda3std3__45__cpo6cbeginE,@object
	.size		_ZN41_INTERNAL_fbde0940_4_k_cu_bad6a92d_1342474cuda3std3__45__cpo6cbeginE,(_ZN41_INTERNAL_fbde0940_4_k_cu_bad6a92d_1342474cuda3std6ranges3__45__cpo6cbeginE - _ZN41_INTERNAL_fbde0940_4_k_cu_bad6a92d_1342474cuda3std3__45__cpo6cbeginE)
_ZN41_INTERNAL_fbde0940_4_k_cu_bad6a92d_1342474cuda3std3__45__cpo6cbeginE:
	.zero		1
	.type		_ZN41_INTERNAL_fbde0940_4_k_cu_bad6a92d_1342474cuda3std6ranges3__45__cpo6cbeginE,@object
	.size		_ZN41_INTERNAL_fbde0940_4_k_cu_bad6a92d_1342474cuda3std6ranges3__45__cpo6cbeginE,(_ZN41_INTERNAL_fbde0940_4_k_cu_bad6a92d_1342476thrust24THRUST_300001_SM_1000_NS12placeholders2_6E - _ZN41_INTERNAL_fbde0940_4_k_cu_bad6a92d_1342474cuda3std6ranges3__45__cpo6cbeginE)
_ZN41_INTERNAL_fbde0940_4_k_cu_bad6a92d_1342474cuda3std6ranges3__45__cpo6cbeginE:
	.zero		1
	.type		_ZN41_INTERNAL_fbde0940_4_k_cu_bad6a92d_1342476thrust24THRUST_300001_SM_1000_NS12placeholders2_6E,@object
	.size		_ZN41_INTERNAL_fbde0940_4_k_cu_bad6a92d_1342476thrust24THRUST_300001_SM_1000_NS12placeholders2_6E,(_ZN41_INTERNAL_fbde0940_4_k_cu_bad6a92d_1342474cuda3std3__45__cpo7crbeginE - _ZN41_INTERNAL_fbde0940_4_k_cu_bad6a92d_1342476thrust24THRUST_300001_SM_1000_NS12placeholders2_6E)
_ZN41_INTERNAL_fbde0940_4_k_cu_bad6a92d_1342476thrust24THRUST_300001_SM_1000_NS12placeholders2_6E:
	.zero		1
	.type		_ZN41_INTERNAL_fbde0940_4_k_cu_bad6a92d_1342474cuda3std3__45__cpo7crbeginE,@object
	.size		_ZN41_INTERNAL_fbde0940_4_k_cu_bad6a92d_1342474cuda3std3__45__cpo7crbeginE,(_ZN41_INTERNAL_fbde0940_4_k_cu_bad6a92d_1342474cuda3std6ranges3__45__cpo4nextE - _ZN41_INTERNAL_fbde0940_4_k_cu_bad6a92d_1342474cuda3std3__45__cpo7crbeginE)
_ZN41_INTERNAL_fbde0940_4_k_cu_bad6a92d_1342474cuda3std3__45__cpo7crbeginE:
	.zero		1
	.type		_ZN41_INTERNAL_fbde0940_4_k_cu_bad6a92d_1342474cuda3std6ranges3__45__cpo4nextE,@object
	.size		_ZN41_INTERNAL_fbde0940_4_k_cu_bad6a92d_1342474cuda3std6ranges3__45__cpo4nextE,(_ZN41_INTERNAL_fbde0940_4_k_cu_bad6a92d_1342474cuda3std6ranges3__45__cpo4swapE - _ZN41_INTERNAL_fbde0940_4_k_cu_bad6a92d_1342474cuda3std6ranges3__45__cpo4nextE)
_ZN41_INTERNAL_fbde0940_4_k_cu_bad6a92d_1342474cuda3std6ranges3__45__cpo4nextE:
	.zero		1
	.type		_ZN41_INTERNAL_fbde0940_4_k_cu_bad6a92d_1342474cuda3std6ranges3__45__cpo4swapE,@object
	.size		_ZN41_INTERNAL_fbde0940_4_k_cu_bad6a92d_1342474cuda3std6ranges3__45__cpo4swapE,(_ZN41_INTERNAL_fbde0940_4_k_cu_bad6a92d_1342476thrust24THRUST_300001_SM_1000_NS8cuda_cub10par_nosyncE - _ZN41_INTERNAL_fbde0940_4_k_cu_bad6a92d_1342474cuda3std6ranges3__45__cpo4swapE)
_ZN41_INTERNAL_fbde0940_4_k_cu_bad6a92d_1342474cuda3std6ranges3__45__cpo4swapE:
	.zero		1
	.type		_ZN41_INTERNAL_fbde0940_4_k_cu_bad6a92d_1342476thrust24THRUST_300001_SM_1000_NS8cuda_cub10par_nosyncE,@object
	.size		_ZN41_INTERNAL_fbde0940_4_k_cu_bad6a92d_1342476thrust24THRUST_300001_SM_1000_NS8cuda_cub10par_nosyncE,(_ZN41_INTERNAL_fbde0940_4_k_cu_bad6a92d_1342476thrust24THRUST_300001_SM_1000_NS3seqE - _ZN41_INTERNAL_fbde0940_4_k_cu_bad6a92d_1342476thrust24THRUST_300001_SM_1000_NS8cuda_cub10par_nosyncE)
_ZN41_INTERNAL_fbde0940_4_k_cu_bad6a92d_1342476thrust24THRUST_300001_SM_1000_NS8cuda_cub10par_nosyncE:
	.zero		1
	.type		_ZN41_INTERNAL_fbde0940_4_k_cu_bad6a92d_1342476thrust24THRUST_300001_SM_1000_NS3seqE,@object
	.size		_ZN41_INTERNAL_fbde0940_4_k_cu_bad6a92d_1342476thrust24THRUST_300001_SM_1000_NS3seqE,(_ZN41_INTERNAL_fbde0940_4_k_cu_bad6a92d_1342474cuda3std3__420unreachable_sentinelE - _ZN41_INTERNAL_fbde0940_4_k_cu_bad6a92d_1342476thrust24THRUST_300001_SM_1000_NS3seqE)
_ZN41_INTERNAL_fbde0940_4_k_cu_bad6a92d_1342476thrust24THRUST_300001_SM_1000_NS3seqE:
	.zero		1
	.type		_ZN41_INTERNAL_fbde0940_4_k_cu_bad6a92d_1342474cuda3std3__420unreachable_sentinelE,@object
	.size		_ZN41_INTERNAL_fbde0940_4_k_cu_bad6a92d_1342474cuda3std3__420unreachable_sentinelE,(_ZN41_INTERNAL_fbde0940_4_k_cu_bad6a92d_1342474cuda3std6ranges3__45__cpo5ssizeE - _ZN41_INTERNAL_fbde0940_4_k_cu_bad6a92d_1342474cuda3std3__420unreachable_sentinelE)
_ZN41_INTERNAL_fbde0940_4_k_cu_bad6a92d_1342474cuda3std3__420unreachable_sentinelE:
	.zero		1
	.type		_ZN41_INTERNAL_fbde0940_4_k_cu_bad6a92d_1342474cuda3std6ranges3__45__cpo5ssizeE,@object
	.size		_ZN41_INTERNAL_fbde0940_4_k_cu_bad6a92d_1342474cuda3std6ranges3__45__cpo5ssizeE,(_ZN41_INTERNAL_fbde0940_4_k_cu_bad6a92d_1342476thrust24THRUST_300001_SM_1000_NS12placeholders2_3E - _ZN41_INTERNAL_fbde0940_4_k_cu_bad6a92d_1342474cuda3std6ranges3__45__cpo5ssizeE)
_ZN41_INTERNAL_fbde0940_4_k_cu_bad6a92d_1342474cuda3std6ranges3__45__cpo5ssizeE:
	.zero		1
	.type		_ZN41_INTERNAL_fbde0940_4_k_cu_bad6a92d_1342476thrust24THRUST_300001_SM_1000_NS12placeholders2_3E,@object
	.size		_ZN41_INTERNAL_fbde0940_4_k_cu_bad6a92d_1342476thrust24THRUST_300001_SM_1000_NS12placeholders2_3E,(_ZN41_INTERNAL_fbde0940_4_k_cu_bad6a92d_1342474cuda3std3__45__cpo4cendE - _ZN41_INTERNAL_fbde0940_4_k_cu_bad6a92d_1342476thrust24THRUST_300001_SM_1000_NS12placeholders2_3E)
_ZN41_INTERNAL_fbde0940_4_k_cu_bad6a92d_1342476thrust24THRUST_300001_SM_1000_NS12placeholders2_3E:
	.zero		1
	.type		_ZN41_INTERNAL_fbde0940_4_k_cu_bad6a92d_1342474cuda3std3__45__cpo4cendE,@object
	.size		_ZN41_INTERNAL_fbde0940_4_k_cu_bad6a92d_1342474cuda3std3__45__cpo4cendE,(_ZN41_INTERNAL_fbde0940_4_k_cu_bad6a92d_1342474cuda3std6ranges3__45__cpo4cendE - _ZN41_INTERNAL_fbde0940_4_k_cu_bad6a92d_1342474cuda3std3__45__cpo4cendE)
_ZN41_INTERNAL_fbde0940_4_k_cu_bad6a92d_1342474cuda3std3__45__cpo4cendE:
	.zero		1
	.type		_ZN41_INTERNAL_fbde0940_4_k_cu_bad6a92d_1342474cuda3std6ranges3__45__cpo4cendE,@object
	.size		_ZN41_INTERNAL_fbde0940_4_k_cu_bad6a92d_1342474cuda3std6ranges3__45__cpo4cendE,(_ZN41_INTERNAL_fbde0940_4_k_cu_bad6a92d_1342476thrust24THRUST_300001_SM_1000_NS12placeholders2_7E - _ZN41_INTERNAL_fbde0940_4_k_cu_bad6a92d_1342474cuda3std6ranges3__45__cpo4cendE)
_ZN41_INTERNAL_fbde0940_4_k_cu_bad6a92d_1342474cuda3std6ranges3__45__cpo4cendE:
	.zero		1
	.type		_ZN41_INTERNAL_fbde0940_4_k_cu_bad6a92d_1342476thrust24THRUST_300001_SM_1000_NS12placeholders2_7E,@object
	.size		_ZN41_INTERNAL_fbde0940_4_k_cu_bad6a92d_1342476thrust24THRUST_300001_SM_1000_NS12placeholders2_7E,(_ZN41_INTERNAL_fbde0940_4_k_cu_bad6a92d_1342474cuda3std3__45__cpo5crendE - _ZN41_INTERNAL_fbde0940_4_k_cu_bad6a92d_1342476thrust24THRUST_300001_SM_1000_NS12placeholders2_7E)
_ZN41_INTERNAL_fbde0940_4_k_cu_bad6a92d_1342476thrust24THRUST_300001_SM_1000_NS12placeholders2_7E:
	.zero		1
	.type		_ZN41_INTERNAL_fbde0940_4_k_cu_bad6a92d_1342474cuda3std3__45__cpo5crendE,@object
	.size		_ZN41_INTERNAL_fbde0940_4_k_cu_bad6a92d_1342474cuda3std3__45__cpo5crendE,(_ZN41_INTERNAL_fbde0940_4_k_cu_bad6a92d_1342474cuda3std6ranges3__45__cpo4prevE - _ZN41_INTERNAL_fbde0940_4_k_cu_bad6a92d_1342474cuda3std3__45__cpo5crendE)
_ZN41_INTERNAL_fbde0940_4_k_cu_bad6a92d_1342474cuda3std3__45__cpo5crendE:
	.zero		1
	.type		_ZN41_INTERNAL_fbde0940_4_k_cu_bad6a92d_1342474cuda3std6ranges3__45__cpo4prevE,@object
	.size		_ZN41_INTERNAL_fbde0940_4_k_cu_bad6a92d_1342474cuda3std6ranges3__45__cpo4prevE,(_ZN41_INTERNAL_fbde0940_4_k_cu_bad6a92d_1342474cuda3std6ranges3__45__cpo9iter_moveE - _ZN41_INTERNAL_fbde0940_4_k_cu_bad6a92d_1342474cuda3std6ranges3__45__cpo4prevE)
_ZN41_INTERNAL_fbde0940_4_k_cu_bad6a92d_1342474cuda3std6ranges3__45__cpo4prevE:
	.zero		1
	.type		_ZN41_INTERNAL_fbde0940_4_k_cu_bad6a92d_1342474cuda3std6ranges3__45__cpo9iter_moveE,@object
	.size		_ZN41_INTERNAL_fbde0940_4_k_cu_bad6a92d_1342474cuda3std6ranges3__45__cpo9iter_moveE,(_ZN41_INTERNAL_fbde0940_4_k_cu_bad6a92d_1342476thrust24THRUST_300001_SM_1000_NS6system6detail10sequential3seqE - _ZN41_INTERNAL_fbde0940_4_k_cu_bad6a92d_1342474cuda3std6ranges3__45__cpo9iter_moveE)
_ZN41_INTERNAL_fbde0940_4_k_cu_bad6a92d_1342474cuda3std6ranges3__45__cpo9iter_moveE:
	.zero		1
	.type		_ZN41_INTERNAL_fbde0940_4_k_cu_bad6a92d_1342476thrust24THRUST_300001_SM_1000_NS6system6detail10sequential3seqE,@object
	.size		_ZN41_INTERNAL_fbde0940_4_k_cu_bad6a92d_1342476thrust24THRUST_300001_SM_1000_NS6system6detail10sequential3seqE,(_ZN41_INTERNAL_fbde0940_4_k_cu_bad6a92d_1342476thrust24THRUST_300001_SM_1000_NS12placeholders2_9E - _ZN41_INTERNAL_fbde0940_4_k_cu_bad6a92d_1342476thrust24THRUST_300001_SM_1000_NS6system6detail10sequential3seqE)
_ZN41_INTERNAL_fbde0940_4_k_cu_bad6a92d_1342476thrust24THRUST_300001_SM_1000_NS6system6detail10sequential3seqE:
	.zero		1
	.type		_ZN41_INTERNAL_fbde0940_4_k_cu_bad6a92d_1342476thrust24THRUST_300001_SM_1000_NS12placeholders2_9E,@object
	.size		_ZN41_INTERNAL_fbde0940_4_k_cu_bad6a92d_1342476thrust24THRUST_300001_SM_1000_NS12placeholders2_9E,(_ZN41_INTERNAL_fbde0940_4_k_cu_bad6a92d_1342474cuda3std3__419piecewise_constructE - _ZN41_INTERNAL_fbde0940_4_k_cu_bad6a92d_1342476thrust24THRUST_300001_SM_1000_NS12placeholders2_9E)
_ZN41_INTERNAL_fbde0940_4_k_cu_bad6a92d_1342476thrust24THRUST_300001_SM_1000_NS12placeholders2_9E:
	.zero		1
	.type		_ZN41_INTERNAL_fbde0940_4_k_cu_bad6a92d_1342474cuda3std3__419piecewise_constructE,@object
	.size		_ZN41_INTERNAL_fbde0940_4_k_cu_bad6a92d_1342474cuda3std3__419piecewise_constructE,(_ZN41_INTERNAL_fbde0940_4_k_cu_bad6a92d_1342474cuda3std6ranges3__45__cpo5cdataE - _ZN41_INTERNAL_fbde0940_4_k_cu_bad6a92d_1342474cuda3std3__419piecewise_constructE)
_ZN41_INTERNAL_fbde0940_4_k_cu_bad6a92d_1342474cuda3std3__419piecewise_constructE:
	.zero		1
	.type		_ZN41_INTERNAL_fbde0940_4_k_cu_bad6a92d_1342474cuda3std6ranges3__45__cpo5cdataE,@object
	.size		_ZN41_INTERNAL_fbde0940_4_k_cu_bad6a92d_1342474cuda3std6ranges3__45__cpo5cdataE,(_ZN41_INTERNAL_fbde0940_4_k_cu_bad6a92d_1342476thrust24THRUST_300001_SM_1000_NS12placeholders2_1E - _ZN41_INTERNAL_fbde0940_4_k_cu_bad6a92d_1342474cuda3std6ranges3__45__cpo5cdataE)
_ZN41_INTERNAL_fbde0940_4_k_cu_bad6a92d_1342474cuda3std6ranges3__45__cpo5cdataE:
	.zero		1
	.type		_ZN41_INTERNAL_fbde0940_4_k_cu_bad6a92d_1342476thrust24THRUST_300001_SM_1000_NS12placeholders2_1E,@object
	.size		_ZN41_INTERNAL_fbde0940_4_k_cu_bad6a92d_1342476thrust24THRUST_300001_SM_1000_NS12placeholders2_1E,(_ZN41_INTERNAL_fbde0940_4_k_cu_bad6a92d_1342474cuda3std3__45__cpo3endE - _ZN41_INTERNAL_fbde0940_4_k_cu_bad6a92d_1342476thrust24THRUST_300001_SM_1000_NS12placeholders2_1E)
_ZN41_INTERNAL_fbde0940_4_k_cu_bad6a92d_1342476thrust24THRUST_300001_SM_1000_NS12placeholders2_1E:
	.zero		1
	.type		_ZN41_INTERNAL_fbde0940_4_k_cu_bad6a92d_1342474cuda3std3__45__cpo3endE,@object
	.size		_ZN41_INTERNAL_fbde0940_4_k_cu_bad6a92d_1342474cuda3std3__45__cpo3endE,(_ZN41_INTERNAL_fbde0940_4_k_cu_bad6a92d_1342474cuda3std6ranges3__45__cpo3endE - _ZN41_INTERNAL_fbde0940_4_k_cu_bad6a92d_1342474cuda3std3__45__cpo3endE)
_ZN41_INTERNAL_fbde0940_4_k_cu_bad6a92d_1342474cuda3std3__45__cpo3endE:
	.zero		1
	.type		_ZN41_INTERNAL_fbde0940_4_k_cu_bad6a92d_1342474cuda3std6ranges3__45__cpo3endE,@object
	.size		_ZN41_INTERNAL_fbde0940_4_k_cu_bad6a92d_1342474cuda3std6ranges3__45__cpo3endE,(_ZN41_INTERNAL_fbde0940_4_k_cu_bad6a92d_1342476thrust24THRUST_300001_SM_1000_NS12placeholders2_5E - _ZN41_INTERNAL_fbde0940_4_k_cu_bad6a92d_1342474cuda3std6ranges3__45__cpo3endE)
_ZN41_INTERNAL_fbde0940_4_k_cu_bad6a92d_1342474cuda3std6ranges3__45__cpo3endE:
	.zero		1
	.type		_ZN41_INTERNAL_fbde0940_4_k_cu_bad6a92d_1342476thrust24THRUST_300001_SM_1000_NS12placeholders2_5E,@object
	.size		_ZN41_INTERNAL_fbde0940_4_k_cu_bad6a92d_1342476thrust24THRUST_300001_SM_1000_NS12placeholders2_5E,(_ZN41_INTERNAL_fbde0940_4_k_cu_bad6a92d_1342474cuda3std3__45__cpo4rendE - _ZN41_INTERNAL_fbde0940_4_k_cu_bad6a92d_1342476thrust24THRUST_300001_SM_1000_NS12placeholders2_5E)
_ZN41_INTERNAL_fbde0940_4_k_cu_bad6a92d_1342476thrust24THRUST_300001_SM_1000_NS12placeholders2_5E:
	.zero		1
	.type		_ZN41_INTERNAL_fbde0940_4_k_cu_bad6a92d_1342474cuda3std3__45__cpo4rendE,@object
	.size		_ZN41_INTERNAL_fbde0940_4_k_cu_bad6a92d_1342474cuda3std3__45__cpo4rendE,(_ZN41_INTERNAL_fbde0940_4_k_cu_bad6a92d_1342474cuda3std6ranges3__45__cpo9iter_swapE - _ZN41_INTERNAL_fbde0940_4_k_cu_bad6a92d_1342474cuda3std3__45__cpo4rendE)
_ZN41_INTERNAL_fbde0940_4_k_cu_bad6a92d_1342474cuda3std3__45__cpo4rendE:
	.zero		1
	.type		_ZN41_INTERNAL_fbde0940_4_k_cu_bad6a92d_1342474cuda3std6ranges3__45__cpo9iter_swapE,@object
	.size		_ZN41_INTERNAL_fbde0940_4_k_cu_bad6a92d_1342474cuda3std6ranges3__45__cpo9iter_swapE,(_ZN41_INTERNAL_fbde0940_4_k_cu_bad6a92d_1342474cuda3std3__48unexpectE - _ZN41_INTERNAL_fbde0940_4_k_cu_bad6a92d_1342474cuda3std6ranges3__45__cpo9iter_swapE)
_ZN41_INTERNAL_fbde0940_4_k_cu_bad6a92d_1342474cuda3std6ranges3__45__cpo9iter_swapE:
	.zero		1
	.type		_ZN41_INTERNAL_fbde0940_4_k_cu_bad6a92d_1342474cuda3std3__48unexpectE,@object
	.size		_ZN41_INTERNAL_fbde0940_4_k_cu_bad6a92d_1342474cuda3std3__48unexpectE,(_ZN41_INTERNAL_fbde0940_4_k_cu_bad6a92d_1342476thrust24THRUST_300001_SM_1000_NS8cuda_cub3parE - _ZN41_INTERNAL_fbde0940_4_k_cu_bad6a92d_1342474cuda3std3__48unexpectE)
_ZN41_INTERNAL_fbde0940_4_k_cu_bad6a92d_1342474cuda3std3__48unexpectE:
	.zero		1
	.type		_ZN41_INTERNAL_fbde0940_4_k_cu_bad6a92d_1342476thrust24THRUST_300001_SM_1000_NS8cuda_cub3parE,@object
	.size		_ZN41_INTERNAL_fbde0940_4_k_cu_bad6a92d_1342476thrust24THRUST_300001_SM_1000_NS8cuda_cub3parE,(.L_29 - _ZN41_INTERNAL_fbde0940_4_k_cu_bad6a92d_1342476thrust24THRUST_300001_SM_1000_NS8cuda_cub3parE)
_ZN41_INTERNAL_fbde0940_4_k_cu_bad6a92d_1342476thrust24THRUST_300001_SM_1000_NS8cuda_cub3parE:
	.zero		1
.L_29:


//--------------------- .nv.constant0._ZN3cub18CUB_300001_SM_10006detail11EmptyKernelIvEEvv --------------------------
	.section	.nv.constant0._ZN3cub18CUB_300001_SM_10006detail11EmptyKernelIvEEvv,"a",@progbits
	.sectionflags	@""
	.align	4
.nv.constant0._ZN3cub18CUB_300001_SM_10006detail11EmptyKernelIvEEvv:
	.zero		896


//--------------------- SYMBOLS --------------------------

	.type		.nv.reservedSmem.offset0,@object
	.size		.nv.reservedSmem.offset0,0x4
